//
// Generated by NVIDIA NVVM Compiler
//
// Compiler Build ID: CL-36424714
// Cuda compilation tools, release 13.0, V13.0.88
// Based on NVVM 20.0.0
//

.version 9.0
.target sm_100
.address_size 64

	// .globl	simple_rms_norm_kernel

.visible .entry simple_rms_norm_kernel(
	.param .u64 .ptr .align 1 simple_rms_norm_kernel_param_0,
	.param .u64 .ptr .align 1 simple_rms_norm_kernel_param_1,
	.param .u64 .ptr .align 1 simple_rms_norm_kernel_param_2,
	.param .f32 simple_rms_norm_kernel_param_3,
	.param .u32 simple_rms_norm_kernel_param_4,
	.param .u32 simple_rms_norm_kernel_param_5
)
{
	.reg .pred 	%p<11>;
	.reg .b32 	%r<43>;
	.reg .b32 	%f<92>;
	.reg .b64 	%rd<21>;

	ld.param.u64 	%rd3, [simple_rms_norm_kernel_param_0];
	ld.param.u64 	%rd5, [simple_rms_norm_kernel_param_1];
	ld.param.u64 	%rd4, [simple_rms_norm_kernel_param_2];
	ld.param.f32 	%f14, [simple_rms_norm_kernel_param_3];
	ld.param.u32 	%r27, [simple_rms_norm_kernel_param_4];
	ld.param.u32 	%r26, [simple_rms_norm_kernel_param_5];
	cvta.to.global.u64 	%rd1, %rd5;
	mov.u32 	%r28, %ctaid.x;
	mov.u32 	%r29, %ntid.x;
	mul.lo.s32 	%r1, %r28, %r29;
	mov.u32 	%r2, %tid.x;
	add.s32 	%r3, %r1, %r2;
	mul.lo.s32 	%r30, %r26, %r27;
	setp.ge.s32 	%p1, %r3, %r30;
	@%p1 bra 	$L__BB0_15;
	rem.s32 	%r4, %r3, %r26;
	setp.lt.s32 	%p2, %r26, 1;
	mov.f32 	%f91, 0f00000000;
	@%p2 bra 	$L__BB0_14;
	sub.s32 	%r5, %r3, %r4;
	and.b32  	%r6, %r26, 15;
	setp.lt.u32 	%p3, %r26, 16;
	mov.f32 	%f91, 0f00000000;
	mov.b32 	%r39, 0;
	@%p3 bra 	$L__BB0_5;
	and.b32  	%r39, %r26, 2147483632;
	neg.s32 	%r37, %r39;
	add.s64 	%rd2, %rd1, 32;
	mov.f32 	%f91, 0f00000000;
	mov.u32 	%r36, %r5;
$L__BB0_4:
	.pragma "nounroll";
	mul.wide.s32 	%rd6, %r36, 4;
	add.s64 	%rd7, %rd2, %rd6;
	ld.global.f32 	%f19, [%rd7+-32];
	fma.rn.f32 	%f20, %f19, %f19, %f91;
	ld.global.f32 	%f21, [%rd7+-28];
	fma.rn.f32 	%f22, %f21, %f21, %f20;
	ld.global.f32 	%f23, [%rd7+-24];
	fma.rn.f32 	%f24, %f23, %f23, %f22;
	ld.global.f32 	%f25, [%rd7+-20];
	fma.rn.f32 	%f26, %f25, %f25, %f24;
	ld.global.f32 	%f27, [%rd7+-16];
	fma.rn.f32 	%f28, %f27, %f27, %f26;
	ld.global.f32 	%f29, [%rd7+-12];
	fma.rn.f32 	%f30, %f29, %f29, %f28;
	ld.global.f32 	%f31, [%rd7+-8];
	fma.rn.f32 	%f32, %f31, %f31, %f30;
	ld.global.f32 	%f33, [%rd7+-4];
	fma.rn.f32 	%f34, %f33, %f33, %f32;
	ld.global.f32 	%f35, [%rd7];
	fma.rn.f32 	%f36, %f35, %f35, %f34;
	ld.global.f32 	%f37, [%rd7+4];
	fma.rn.f32 	%f38, %f37, %f37, %f36;
	ld.global.f32 	%f39, [%rd7+8];
	fma.rn.f32 	%f40, %f39, %f39, %f38;
	ld.global.f32 	%f41, [%rd7+12];
	fma.rn.f32 	%f42, %f41, %f41, %f40;
	ld.global.f32 	%f43, [%rd7+16];
	fma.rn.f32 	%f44, %f43, %f43, %f42;
	ld.global.f32 	%f45, [%rd7+20];
	fma.rn.f32 	%f46, %f45, %f45, %f44;
	ld.global.f32 	%f47, [%rd7+24];
	fma.rn.f32 	%f48, %f47, %f47, %f46;
	ld.global.f32 	%f49, [%rd7+28];
	fma.rn.f32 	%f91, %f49, %f49, %f48;
	add.s32 	%r37, %r37, 16;
	add.s32 	%r36, %r36, 16;
	setp.ne.s32 	%p4, %r37, 0;
	@%p4 bra 	$L__BB0_4;
$L__BB0_5:
	setp.eq.s32 	%p5, %r6, 0;
	@%p5 bra 	$L__BB0_14;
	and.b32  	%r14, %r26, 7;
	setp.lt.u32 	%p6, %r6, 8;
	@%p6 bra 	$L__BB0_8;
	add.s32 	%r32, %r5, %r39;
	mul.wide.s32 	%rd8, %r32, 4;
	add.s64 	%rd9, %rd1, %rd8;
	ld.global.f32 	%f51, [%rd9];
	fma.rn.f32 	%f52, %f51, %f51, %f91;
	ld.global.f32 	%f53, [%rd9+4];
	fma.rn.f32 	%f54, %f53, %f53, %f52;
	ld.global.f32 	%f55, [%rd9+8];
	fma.rn.f32 	%f56, %f55, %f55, %f54;
	ld.global.f32 	%f57, [%rd9+12];
	fma.rn.f32 	%f58, %f57, %f57, %f56;
	ld.global.f32 	%f59, [%rd9+16];
	fma.rn.f32 	%f60, %f59, %f59, %f58;
	ld.global.f32 	%f61, [%rd9+20];
	fma.rn.f32 	%f62, %f61, %f61, %f60;
	ld.global.f32 	%f63, [%rd9+24];
	fma.rn.f32 	%f64, %f63, %f63, %f62;
	ld.global.f32 	%f65, [%rd9+28];
	fma.rn.f32 	%f91, %f65, %f65, %f64;
	add.s32 	%r39, %r39, 8;
$L__BB0_8:
	setp.eq.s32 	%p7, %r14, 0;
	@%p7 bra 	$L__BB0_14;
	and.b32  	%r17, %r26, 3;
	setp.lt.u32 	%p8, %r14, 4;
	@%p8 bra 	$L__BB0_11;
	add.s32 	%r33, %r5, %r39;
	mul.wide.s32 	%rd10, %r33, 4;
	add.s64 	%rd11, %rd1, %rd10;
	ld.global.f32 	%f67, [%rd11];
	fma.rn.f32 	%f68, %f67, %f67, %f91;
	ld.global.f32 	%f69, [%rd11+4];
	fma.rn.f32 	%f70, %f69, %f69, %f68;
	ld.global.f32 	%f71, [%rd11+8];
	fma.rn.f32 	%f72, %f71, %f71, %f70;
	ld.global.f32 	%f73, [%rd11+12];
	fma.rn.f32 	%f91, %f73, %f73, %f72;
	add.s32 	%r39, %r39, 4;
$L__BB0_11:
	setp.eq.s32 	%p9, %r17, 0;
	@%p9 bra 	$L__BB0_14;
	add.s32 	%r34, %r2, %r39;
	add.s32 	%r35, %r34, %r1;
	sub.s32 	%r42, %r35, %r4;
	neg.s32 	%r41, %r17;
$L__BB0_13:
	.pragma "nounroll";
	mul.wide.s32 	%rd12, %r42, 4;
	add.s64 	%rd13, %rd1, %rd12;
	ld.global.f32 	%f74, [%rd13];
	fma.rn.f32 	%f91, %f74, %f74, %f91;
	add.s32 	%r42, %r42, 1;
	add.s32 	%r41, %r41, 1;
	setp.ne.s32 	%p10, %r41, 0;
	@%p10 bra 	$L__BB0_13;
$L__BB0_14:
	cvt.rn.f32.s32 	%f75, %r26;
	div.rn.f32 	%f76, %f91, %f75;
	add.f32 	%f77, %f14, %f76;
	rsqrt.approx.f32 	%f78, %f77;
	mul.wide.s32 	%rd14, %r3, 4;
	add.s64 	%rd15, %rd1, %rd14;
	ld.global.f32 	%f79, [%rd15];
	mul.f32 	%f80, %f78, %f79;
	cvta.to.global.u64 	%rd16, %rd4;
	mul.wide.s32 	%rd17, %r4, 4;
	add.s64 	%rd18, %rd16, %rd17;
	ld.global.f32 	%f81, [%rd18];
	mul.f32 	%f82, %f80, %f81;
	cvta.to.global.u64 	%rd19, %rd3;
	add.s64 	%rd20, %rd19, %rd14;
	st.global.f32 	[%rd20], %f82;
$L__BB0_15:
	ret;

}


// ===== COMPILED SASS (sm_100) =====

	.target	sm_100

	.elftype	@"ET_EXEC"


//--------------------- .note.nv.tkinfo           --------------------------
	.section	.note.nv.tkinfo,"",@"SHT_NOTE"
	.sectionflags	@"SHF_NOTE_NV_TKINFO"
	.tkinfo
        /*0018*/ 	.word	0x00000002
        /*0030*/ 	.string	""
        /*0030*/ 	.string	"ptxas"
        /*0030*/ 	.string	"Cuda compilation tools, release 13.0, V13.0.88"
        /*0030*/ 	.string	"Build cuda_13.0.r13.0/compiler.36424714_0"
        /*0030*/ 	.string	"-arch sm_100 -m 64 "



//--------------------- .note.nv.cuinfo           --------------------------
	.section	.note.nv.cuinfo,"",@"SHT_NOTE"
	.sectionflags	@"SHF_NOTE_NV_CUINFO"
        /*0018*/ 	.short	0x0002
        /*001a*/ 	.short	0x0064
        /*001c*/ 	.short	0x0082
	.zero		2


//--------------------- .nv.info                  --------------------------
	.section	.nv.info,"",@"SHT_CUDA_INFO"
	.align	4


	//----- nvinfo : EIATTR_REGCOUNT
	.align		4
        /*0000*/ 	.byte	0x04, 0x2f
        /*0002*/ 	.short	(.L_1 - .L_0)
	.align		4
.L_0:
        /*0004*/ 	.word	index@(simple_rms_norm_kernel)
        /*0008*/ 	.word	0x0000001e


	//----- nvinfo : EIATTR_FRAME_SIZE
	.align		4
.L_1:
        /*000c*/ 	.byte	0x04, 0x11
        /*000e*/ 	.short	(.L_3 - .L_2)
	.align		4
.L_2:
        /*0010*/ 	.word	index@($__internal_0_$__cuda_sm3x_div_rn_noftz_f32_slowpath)
        /*0014*/ 	.word	0x00000000


	//----- nvinfo : EIATTR_FRAME_SIZE
	.align		4
.L_3:
        /*0018*/ 	.byte	0x04, 0x11
        /*001a*/ 	.short	(.L_5 - .L_4)
	.align		4
.L_4:
        /*001c*/ 	.word	index@(simple_rms_norm_kernel)
        /*0020*/ 	.word	0x00000000


	//----- nvinfo : EIATTR_MIN_STACK_SIZE
	.align		4
.L_5:
        /*0024*/ 	.byte	0x04, 0x12
        /*0026*/ 	.short	(.L_7 - .L_6)
	.align		4
.L_6:
        /*0028*/ 	.word	index@(simple_rms_norm_kernel)
        /*002c*/ 	.word	0x00000000
.L_7:


//--------------------- .nv.compat                --------------------------
	.section	.nv.compat,"",@"SHT_CUDA_COMPAT_INFO"
	.align	4
        /*0000*/ 	.byte	0x02, 0x09, 0x00, 0x00, 0x02, 0x02, 0x01, 0x00, 0x02, 0x05, 0x05, 0x00, 0x03, 0x07, 0x01, 0x01
        /*0010*/ 	.byte	0x02, 0x03, 0x00, 0x00, 0x02, 0x06, 0x01, 0x00, 0x04, 0x0b, 0x08, 0x00, 0x01, 0x00, 0x00, 0x00
        /*0020*/ 	.byte	0x00, 0x00, 0x00, 0x00


//--------------------- .nv.info.simple_rms_norm_kernel --------------------------
	.section	.nv.info.simple_rms_norm_kernel,"",@"SHT_CUDA_INFO"
	.sectionflags	@""
	.align	4


	//----- nvinfo : EIATTR_CUDA_API_VERSION
	.align		4
        /*0000*/ 	.byte	0x04, 0x37
        /*0002*/ 	.short	(.L_9 - .L_8)
.L_8:
        /*0004*/ 	.word	0x00000082


	//----- nvinfo : EIATTR_KPARAM_INFO
	.align		4
.L_9:
        /*0008*/ 	.byte	0x04, 0x17
        /*000a*/ 	.short	(.L_11 - .L_10)
.L_10:
        /*000c*/ 	.word	0x00000000
        /*0010*/ 	.short	0x0005
        /*0012*/ 	.short	0x0020
        /*0014*/ 	.byte	0x00, 0xf0, 0x11, 0x00


	//----- nvinfo : EIATTR_KPARAM_INFO
	.align		4
.L_11:
        /*0018*/ 	.byte	0x04, 0x17
        /*001a*/ 	.short	(.L_13 - .L_12)
.L_12:
        /*001c*/ 	.word	0x00000000
        /*0020*/ 	.short	0x0004
        /*0022*/ 	.short	0x001c
        /*0024*/ 	.byte	0x00, 0xf0, 0x11, 0x00


	//----- nvinfo : EIATTR_KPARAM_INFO
	.align		4
.L_13:
        /*0028*/ 	.byte	0x04, 0x17
        /*002a*/ 	.short	(.L_15 - .L_14)
.L_14:
        /*002c*/ 	.word	0x00000000
        /*0030*/ 	.short	0x0003
        /*0032*/ 	.short	0x0018
        /*0034*/ 	.byte	0x00, 0xf0, 0x11, 0x00


	//----- nvinfo : EIATTR_KPARAM_INFO
	.align		4
.L_15:
        /*0038*/ 	.byte	0x04, 0x17
        /*003a*/ 	.short	(.L_17 - .L_16)
.L_16:
        /*003c*/ 	.word	0x00000000
        /*0040*/ 	.short	0x0002
        /*0042*/ 	.short	0x0010
        /*0044*/ 	.byte	0x00, 0xf5, 0x21, 0x00


	//----- nvinfo : EIATTR_KPARAM_INFO
	.align		4
.L_17:
        /*0048*/ 	.byte	0x04, 0x17
        /*004a*/ 	.short	(.L_19 - .L_18)
.L_18:
        /*004c*/ 	.word	0x00000000
        /*0050*/ 	.short	0x0001
        /*0052*/ 	.short	0x0008
        /*0054*/ 	.byte	0x00, 0xf5, 0x21, 0x00


	//----- nvinfo : EIATTR_KPARAM_INFO
	.align		4
.L_19:
        /*0058*/ 	.byte	0x04, 0x17
        /*005a*/ 	.short	(.L_21 - .L_20)
.L_20:
        /*005c*/ 	.word	0x00000000
        /*0060*/ 	.short	0x0000
        /*0062*/ 	.short	0x0000
        /*0064*/ 	.byte	0x00, 0xf5, 0x21, 0x00


	//----- nvinfo : EIATTR_SPARSE_MMA_MASK
	.align		4
.L_21:
        /*0068*/ 	.byte	0x03, 0x50
        /*006a*/ 	.short	0x0000


	//----- nvinfo : EIATTR_MAXREG_COUNT
	.align		4
        /*006c*/ 	.byte	0x03, 0x1b
        /*006e*/ 	.short	0x00ff


	//----- nvinfo : EIATTR_MERCURY_ISA_VERSION
	.align		4
        /*0070*/ 	.byte	0x03, 0x5f
        /*0072*/ 	.short	0x0101


	//----- nvinfo : EIATTR_VRC_CTA_INIT_COUNT
	.align		4
        /*0074*/ 	.byte	0x02, 0x4a
	.zero		1
	.zero		1


	//----- nvinfo : EIATTR_EXIT_INSTR_OFFSETS
	.align		4
        /*0078*/ 	.byte	0x04, 0x1c
        /*007a*/ 	.short	(.L_23 - .L_22)


	//   ....[0]....
.L_22:
        /*007c*/ 	.word	0x000000a0


	//   ....[1]....
        /*0080*/ 	.word	0x00000ae0


	//----- nvinfo : EIATTR_CRS_STACK_SIZE
	.align		4
.L_23:
        /*0084*/ 	.byte	0x04, 0x1e
        /*0086*/ 	.short	(.L_25 - .L_24)
.L_24:
        /*0088*/ 	.word	0x00000000


	//----- nvinfo : EIATTR_CBANK_PARAM_SIZE
	.align		4
.L_25:
        /*008c*/ 	.byte	0x03, 0x19
        /*008e*/ 	.short	0x0024


	//----- nvinfo : EIATTR_PARAM_CBANK
	.align		4
        /*0090*/ 	.byte	0x04, 0x0a
        /*0092*/ 	.short	(.L_27 - .L_26)
	.align		4
.L_26:
        /*0094*/ 	.word	index@(.nv.constant0.simple_rms_norm_kernel)
        /*0098*/ 	.short	0x0380
        /*009a*/ 	.short	0x0024


	//----- nvinfo : EIATTR_SW_WAR
	.align		4
.L_27:
        /*009c*/ 	.byte	0x04, 0x36
        /*009e*/ 	.short	(.L_29 - .L_28)
.L_28:
        /*00a0*/ 	.word	0x00000008
.L_29:


//--------------------- .nv.callgraph             --------------------------
	.section	.nv.callgraph,"",@"SHT_CUDA_CALLGRAPH"
	.align	4
	.sectionentsize	8
	.align		4
        /*0000*/ 	.word	0x00000000
	.align		4
        /*0004*/ 	.word	0xffffffff
	.align		4
        /*0008*/ 	.word	0x00000000
	.align		4
        /*000c*/ 	.word	0xfffffffe
	.align		4
        /*0010*/ 	.word	0x00000000
	.align		4
        /*0014*/ 	.word	0xfffffffd
	.align		4
        /*0018*/ 	.word	0x00000000
	.align		4
        /*001c*/ 	.word	0xfffffffc


//--------------------- .text.simple_rms_norm_kernel --------------------------
	.section	.text.simple_rms_norm_kernel,"ax",@progbits
	.align	128
        .global         simple_rms_norm_kernel
        .type           simple_rms_norm_kernel,@function
        .size           simple_rms_norm_kernel,(.L_x_20 - simple_rms_norm_kernel)
        .other          simple_rms_norm_kernel,@"STO_CUDA_ENTRY STV_DEFAULT"
simple_rms_norm_kernel:
.text.simple_rms_norm_kernel:
[----:B------:R-:W-:Y:S01]  /*0000*/  LDC R1, c[0x0][0x37c] ;  /* 0x0000df00ff017b82 */ /* 0x000fe20000000800 */
[----:B------:R-:W0:Y:S07]  /*0010*/  S2R R6, SR_TID.X ;  /* 0x0000000000067919 */ /* 0x000e2e0000002100 */
[----:B------:R-:W1:Y:S01]  /*0020*/  S2UR UR4, SR_CTAID.X ;  /* 0x00000000000479c3 */ /* 0x000e620000002500 */
[----:B------:R-:W1:Y:S01]  /*0030*/  LDCU UR5, c[0x0][0x360] ;  /* 0x00006c00ff0577ac */ /* 0x000e620008000800 */
[----:B------:R-:W2:Y:S06]  /*0040*/  LDCU UR6, c[0x0][0x39c] ;  /* 0x00007380ff0677ac */ /* 0x000eac0008000800 */
[----:B------:R-:W2:Y:S01]  /*0050*/  LDC R0, c[0x0][0x3a0] ;  /* 0x0000e800ff007b82 */ /* 0x000ea20000000800 */
[----:B-1----:R-:W-:-:S06]  /*0060*/  UIMAD UR4, UR4, UR5, URZ ;  /* 0x00000005040472a4 */ /* 0x002fcc000f8e02ff */
[----:B0-----:R-:W-:Y:S02]  /*0070*/  VIADD R4, R6, UR4 ;  /* 0x0000000406047c36 */ /* 0x001fe40008000000 */
[----:B--2---:R-:W-:-:S05]  /*0080*/  IMAD R3, R0, UR6, RZ ;  /* 0x0000000600037c24 */ /* 0x004fca000f8e02ff */
[----:B------:R-:W-:-:S13]  /*0090*/  ISETP.GE.AND P0, PT, R4, R3, PT ;  /* 0x000000030400720c */ /* 0x000fda0003f06270 */
[----:B------:R-:W-:Y:S05]  /*00a0*/  @P0 EXIT ;  /* 0x000000000000094d */ /* 0x000fea0003800000 */
[----:B------:R-:W-:Y:S01]  /*00b0*/  IABS R8, R0 ;  /* 0x0000000000087213 */ /* 0x000fe20000000000 */
[----:B------:R-:W0:Y:S01]  /*00c0*/  LDCU.64 UR8, c[0x0][0x358] ;  /* 0x00006b00ff0877ac */ /* 0x000e220008000a00 */
[----:B------:R-:W-:Y:S02]  /*00d0*/  IABS R9, R4 ;  /* 0x0000000400097213 */ /* 0x000fe40000000000 */
[----:B------:R-:W1:Y:S01]  /*00e0*/  I2F.RP R5, R8 ;  /* 0x0000000800057306 */ /* 0x000e620000209400 */
[----:B------:R-:W-:-:S07]  /*00f0*/  ISETP.GE.AND P1, PT, R4, RZ, PT ;  /* 0x000000ff0400720c */ /* 0x000fce0003f26270 */
[----:B-1----:R-:W1:Y:S02]  /*0100*/  MUFU.RCP R5, R5 ;  /* 0x0000000500057308 */ /* 0x002e640000001000 */
[----:B-1----:R-:W-:-:S06]  /*0110*/  VIADD R2, R5, 0xffffffe ;  /* 0x0ffffffe05027836 */ /* 0x002fcc0000000000 */
[----:B------:R1:W2:Y:S02]  /*0120*/  F2I.FTZ.U32.TRUNC.NTZ R3, R2 ;  /* 0x0000000200037305 */ /* 0x0002a4000021f000 */
[----:B-1----:R-:W-:Y:S01]  /*0130*/  IMAD.MOV.U32 R2, RZ, RZ, RZ ;  /* 0x000000ffff027224 */ /* 0x002fe200078e00ff */
[----:B--2---:R-:W-:-:S05]  /*0140*/  IADD3 R7, PT, PT, RZ, -R3, RZ ;  /* 0x80000003ff077210 */ /* 0x004fca0007ffe0ff */
[----:B------:R-:W-:-:S04]  /*0150*/  IMAD R7, R7, R8, RZ ;  /* 0x0000000807077224 */ /* 0x000fc800078e02ff */
[----:B------:R-:W-:-:S04]  /*0160*/  IMAD.HI.U32 R3, R3, R7, R2 ;  /* 0x0000000703037227 */ /* 0x000fc800078e0002 */
[----:B------:R-:W-:Y:S02]  /*0170*/  IMAD.MOV.U32 R7, RZ, RZ, R9 ;  /* 0x000000ffff077224 */ /* 0x000fe400078e0009 */
[----:B------:R-:W-:Y:S02]  /*0180*/  IMAD.MOV.U32 R9, RZ, RZ, RZ ;  /* 0x000000ffff097224 */ /* 0x000fe400078e00ff */
[----:B------:R-:W-:-:S05]  /*0190*/  IMAD.HI.U32 R3, R3, R7, RZ ;  /* 0x0000000703037227 */ /* 0x000fca00078e00ff */
[----:B------:R-:W-:-:S05]  /*01a0*/  IADD3 R3, PT, PT, -R3, RZ, RZ ;  /* 0x000000ff03037210 */ /* 0x000fca0007ffe1ff */
[----:B------:R-:W-:-:S05]  /*01b0*/  IMAD R5, R8, R3, R7 ;  /* 0x0000000308057224 */ /* 0x000fca00078e0207 */
[----:B------:R-:W-:-:S13]  /*01c0*/  ISETP.GT.U32.AND P0, PT, R8, R5, PT ;  /* 0x000000050800720c */ /* 0x000fda0003f04070 */
[----:B------:R-:W-:Y:S01]  /*01d0*/  @!P0 IMAD.IADD R5, R5, 0x1, -R8 ;  /* 0x0000000105058824 */ /* 0x000fe200078e0a08 */
[----:B------:R-:W-:-:S04]  /*01e0*/  ISETP.NE.AND P0, PT, R0, RZ, PT ;  /* 0x000000ff0000720c */ /* 0x000fc80003f05270 */
[----:B------:R-:W-:-:S13]  /*01f0*/  ISETP.GT.U32.AND P2, PT, R8, R5, PT ;  /* 0x000000050800720c */ /* 0x000fda0003f44070 */
[----:B------:R-:W-:Y:S01]  /*0200*/  @!P2 IMAD.IADD R5, R5, 0x1, -R8 ;  /* 0x000000010505a824 */ /* 0x000fe200078e0a08 */
[----:B------:R-:W-:-:S04]  /*0210*/  ISETP.GE.AND P2, PT, R0, 0x1, PT ;  /* 0x000000010000780c */ /* 0x000fc80003f46270 */
[----:B------:R-:W-:Y:S02]  /*0220*/  @!P1 IADD3 R5, PT, PT, -R5, RZ, RZ ;  /* 0x000000ff05059210 */ /* 0x000fe40007ffe1ff */
[----:B------:R-:W-:-:S07]  /*0230*/  @!P0 LOP3.LUT R5, RZ, R0, RZ, 0x33, !PT ;  /* 0x00000000ff058212 */ /* 0x000fce00078e33ff */
[----:B0-----:R-:W-:Y:S05]  /*0240*/  @!P2 BRA `(.L_x_0) ;  /* 0x0000000400a8a947 */ /* 0x001fea0003800000 */
[----:B------:R-:W-:Y:S01]  /*0250*/  ISETP.GE.U32.AND P0, PT, R0, 0x10, PT ;  /* 0x000000100000780c */ /* 0x000fe20003f06070 */
[----:B------:R-:W-:Y:S01]  /*0260*/  IMAD.IADD R7, R4, 0x1, -R5 ;  /* 0x0000000104077824 */ /* 0x000fe200078e0a05 */
[----:B------:R-:W-:Y:S02]  /*0270*/  LOP3.LUT R26, R0, 0xf, RZ, 0xc0, !PT ;  /* 0x0000000f001a7812 */ /* 0x000fe400078ec0ff */
[----:B------:R-:W-:Y:S02]  /*0280*/  CS2R R8, SRZ ;  /* 0x0000000000087805 */ /* 0x000fe4000001ff00 */
[----:B------:R-:W-:-:S07]  /*0290*/  ISETP.NE.AND P1, PT, R26, RZ, PT ;  /* 0x000000ff1a00720c */ /* 0x000fce0003f25270 */
[----:B------:R-:W-:Y:S06]  /*02a0*/  @!P0 BRA `(.L_x_1) ;  /* 0x0000000000b88947 */ /* 0x000fec0003800000 */
[----:B------:R-:W0:Y:S01]  /*02b0*/  LDCU.64 UR6, c[0x0][0x388] ;  /* 0x00007100ff0677ac */ /* 0x000e220008000a00 */
[----:B------:R-:W-:Y:S01]  /*02c0*/  LOP3.LUT R8, R0, 0x7ffffff0, RZ, 0xc0, !PT ;  /* 0x7ffffff000087812 */ /* 0x000fe200078ec0ff */
[----:B------:R-:W-:Y:S02]  /*02d0*/  HFMA2 R9, -RZ, RZ, 0, 0 ;  /* 0x00000000ff097431 */ /* 0x000fe400000001ff */
[----:B------:R-:W-:Y:S02]  /*02e0*/  IMAD.MOV.U32 R10, RZ, RZ, R7 ;  /* 0x000000ffff0a7224 */ /* 0x000fe400078e0007 */
[----:B------:R-:W-:Y:S01]  /*02f0*/  IMAD.MOV R25, RZ, RZ, -R8 ;  /* 0x000000ffff197224 */ /* 0x000fe200078e0a08 */
[----:B0-----:R-:W-:-:S04]  /*0300*/  UIADD3 UR5, UP0, UPT, UR6, 0x20, URZ ;  /* 0x0000002006057890 */ /* 0x001fc8000ff1e0ff */
[----:B------:R-:W-:-:S12]  /*0310*/  UIADD3.X UR6, UPT, UPT, URZ, UR7, URZ, UP0, !UPT ;  /* 0x00000007ff067290 */ /* 0x000fd800087fe4ff */
.L_x_2:
[----:B------:R-:W-:Y:S01]  /*0320*/  MOV R2, UR5 ;  /* 0x0000000500027c02 */ /* 0x000fe20008000f00 */
[----:B------:R-:W-:-:S04]  /*0330*/  IMAD.U32 R3, RZ, RZ, UR6 ;  /* 0x00000006ff037e24 */ /* 0x000fc8000f8e00ff */
[----:B------:R-:W-:-:S05]  /*0340*/  IMAD.WIDE R2, R10, 0x4, R2 ;  /* 0x000000040a027825 */ /* 0x000fca00078e0202 */
[----:B------:R-:W2:Y:S04]  /*0350*/  LDG.E R24, desc[UR8][R2.64+-0x20] ;  /* 0xffffe00802187981 */ /* 0x000ea8000c1e1900 */
[----:B------:R-:W3:Y:S04]  /*0360*/  LDG.E R27, desc[UR8][R2.64+-0x1c] ;  /* 0xffffe408021b7981 */ /* 0x000ee8000c1e1900 */
[----:B------:R-:W4:Y:S04]  /*0370*/  LDG.E R22, desc[UR8][R2.64+-0x18] ;  /* 0xffffe80802167981 */ /* 0x000f28000c1e1900 */
[----:B------:R-:W5:Y:S04]  /*0380*/  LDG.E R21, desc[UR8][R2.64+-0x14] ;  /* 0xffffec0802157981 */ /* 0x000f68000c1e1900 */
        /* <DEDUP_REMOVED lines=10> */
[----:B------:R-:W5:Y:S01]  /*0430*/  LDG.E R23, desc[UR8][R2.64+0x1c] ;  /* 0x00001c0802177981 */ /* 0x000f62000c1e1900 */
[----:B--2---:R-:W-:-:S03]  /*0440*/  FFMA R24, R24, R24, R9 ;  /* 0x0000001818187223 */ /* 0x004fc60000000009 */
[----:B------:R-:W2:Y:S01]  /*0450*/  LDG.E R9, desc[UR8][R2.64+0x18] ;  /* 0x0000180802097981 */ /* 0x000ea2000c1e1900 */
[----:B---3--:R-:W-:-:S04]  /*0460*/  FFMA R27, R27, R27, R24 ;  /* 0x0000001b1b1b7223 */ /* 0x008fc80000000018 */
[----:B----4-:R-:W-:-:S04]  /*0470*/  FFMA R22, R22, R22, R27 ;  /* 0x0000001616167223 */ /* 0x010fc8000000001b */
[----:B-----5:R-:W-:-:S04]  /*0480*/  FFMA R21, R21, R21, R22 ;  /* 0x0000001515157223 */ /* 0x020fc80000000016 */
[----:B------:R-:W-:-:S04]  /*0490*/  FFMA R20, R20, R20, R21 ;  /* 0x0000001414147223 */ /* 0x000fc80000000015 */
[----:B------:R-:W-:-:S04]  /*04a0*/  FFMA R19, R19, R19, R20 ;  /* 0x0000001313137223 */ /* 0x000fc80000000014 */
[----:B------:R-:W-:-:S04]  /*04b0*/  FFMA R18, R18, R18, R19 ;  /* 0x0000001212127223 */ /* 0x000fc80000000013 */
[----:B------:R-:W-:-:S04]  /*04c0*/  FFMA R17, R17, R17, R18 ;  /* 0x0000001111117223 */ /* 0x000fc80000000012 */
[----:B------:R-:W-:-:S04]  /*04d0*/  FFMA R16, R16, R16, R17 ;  /* 0x0000001010107223 */ /* 0x000fc80000000011 */
[----:B------:R-:W-:Y:S01]  /*04e0*/  FFMA R15, R15, R15, R16 ;  /* 0x0000000f0f0f7223 */ /* 0x000fe20000000010 */
[----:B------:R-:W-:-:S03]  /*04f0*/  VIADD R25, R25, 0x10 ;  /* 0x0000001019197836 */ /* 0x000fc60000000000 */
[----:B------:R-:W-:Y:S02]  /*0500*/  FFMA R14, R14, R14, R15 ;  /* 0x0000000e0e0e7223 */ /* 0x000fe4000000000f */
[----:B------:R-:W-:Y:S02]  /*0510*/  ISETP.NE.AND P0, PT, R25, RZ, PT ;  /* 0x000000ff1900720c */ /* 0x000fe40003f05270 */
[----:B------:R-:W-:-:S04]  /*0520*/  FFMA R13, R13, R13, R14 ;  /* 0x0000000d0d0d7223 */ /* 0x000fc8000000000e */
[----:B------:R-:W-:-:S04]  /*0530*/  FFMA R12, R12, R12, R13 ;  /* 0x0000000c0c0c7223 */ /* 0x000fc8000000000d */
[----:B------:R-:W-:Y:S01]  /*0540*/  FFMA R12, R11, R11, R12 ;  /* 0x0000000b0b0c7223 */ /* 0x000fe2000000000c */
[----:B------:R-:W-:-:S03]  /*0550*/  IADD3 R10, PT, PT, R10, 0x10, RZ ;  /* 0x000000100a0a7810 */ /* 0x000fc60007ffe0ff */
[----:B--2---:R-:W-:-:S04]  /*0560*/  FFMA R12, R9, R9, R12 ;  /* 0x00000009090c7223 */ /* 0x004fc8000000000c */
[----:B------:R-:W-:Y:S01]  /*0570*/  FFMA R9, R23, R23, R12 ;  /* 0x0000001717097223 */ /* 0x000fe2000000000c */
[----:B------:R-:W-:Y:S06]  /*0580*/  @P0 BRA `(.L_x_2) ;  /* 0xfffffffc00640947 */ /* 0x000fec000383ffff */
.L_x_1:
[----:B------:R-:W-:Y:S05]  /*0590*/  @!P1 BRA `(.L_x_0) ;  /* 0x0000000000d49947 */ /* 0x000fea0003800000 */
[----:B------:R-:W-:Y:S02]  /*05a0*/  ISETP.GE.U32.AND P0, PT, R26, 0x8, PT ;  /* 0x000000081a00780c */ /* 0x000fe40003f06070 */
[----:B------:R-:W-:-:S04]  /*05b0*/  LOP3.LUT R13, R0, 0x7, RZ, 0xc0, !PT ;  /* 0x00000007000d7812 */ /* 0x000fc800078ec0ff */
[----:B------:R-:W-:-:S07]  /*05c0*/  ISETP.NE.AND P1, PT, R13, RZ, PT ;  /* 0x000000ff0d00720c */ /* 0x000fce0003f25270 */
[----:B------:R-:W-:Y:S06]  /*05d0*/  @!P0 BRA `(.L_x_3) ;  /* 0x0000000000508947 */ /* 0x000fec0003800000 */
[----:B------:R-:W0:Y:S01]  /*05e0*/  LDC.64 R2, c[0x0][0x388] ;  /* 0x0000e200ff027b82 */ /* 0x000e220000000a00 */
[----:B------:R-:W-:-:S04]  /*05f0*/  IMAD.IADD R11, R7, 0x1, R8 ;  /* 0x00000001070b7824 */ /* 0x000fc800078e0208 */
[----:B0-----:R-:W-:-:S05]  /*0600*/  IMAD.WIDE R2, R11, 0x4, R2 ;  /* 0x000000040b027825 */ /* 0x001fca00078e0202 */
[----:B------:R-:W2:Y:S04]  /*0610*/  LDG.E R10, desc[UR8][R2.64] ;  /* 0x00000008020a7981 */ /* 0x000ea8000c1e1900 */
[----:B------:R-:W3:Y:S04]  /*0620*/  LDG.E R12, desc[UR8][R2.64+0x4] ;  /* 0x00000408020c7981 */ /* 0x000ee8000c1e1900 */
[----:B------:R-:W4:Y:S04]  /*0630*/  LDG.E R14, desc[UR8][R2.64+0x8] ;  /* 0x00000808020e7981 */ /* 0x000f28000c1e1900 */
[----:B------:R-:W5:Y:S04]  /*0640*/  LDG.E R16, desc[UR8][R2.64+0xc] ;  /* 0x00000c0802107981 */ /* 0x000f68000c1e1900 */
[----:B------:R-:W5:Y:S04]  /*0650*/  LDG.E R18, desc[UR8][R2.64+0x10] ;  /* 0x0000100802127981 */ /* 0x000f68000c1e1900 */
[----:B------:R-:W5:Y:S04]  /*0660*/  LDG.E R20, desc[UR8][R2.64+0x14] ;  /* 0x0000140802147981 */ /* 0x000f68000c1e1900 */
[----:B------:R-:W5:Y:S04]  /*0670*/  LDG.E R22, desc[UR8][R2.64+0x18] ;  /* 0x0000180802167981 */ /* 0x000f68000c1e1900 */
[----:B------:R-:W5:Y:S01]  /*0680*/  LDG.E R24, desc[UR8][R2.64+0x1c] ;  /* 0x00001c0802187981 */ /* 0x000f62000c1e1900 */
[----:B------:R-:W-:Y:S01]  /*0690*/  IADD3 R8, PT, PT, R8, 0x8, RZ ;  /* 0x0000000808087810 */ /* 0x000fe20007ffe0ff */
[----:B--2---:R-:W-:-:S04]  /*06a0*/  FFMA R9, R10, R10, R9 ;  /* 0x0000000a0a097223 */ /* 0x004fc80000000009 */
[----:B---3--:R-:W-:-:S04]  /*06b0*/  FFMA R9, R12, R12, R9 ;  /* 0x0000000c0c097223 */ /* 0x008fc80000000009 */
[----:B----4-:R-:W-:-:S04]  /*06c0*/  FFMA R9, R14, R14, R9 ;  /* 0x0000000e0e097223 */ /* 0x010fc80000000009 */
[----:B-----5:R-:W-:-:S04]  /*06d0*/  FFMA R9, R16, R16, R9 ;  /* 0x0000001010097223 */ /* 0x020fc80000000009 */
[----:B------:R-:W-:-:S04]  /*06e0*/  FFMA R9, R18, R18, R9 ;  /* 0x0000001212097223 */ /* 0x000fc80000000009 */
[----:B------:R-:W-:-:S04]  /*06f0*/  FFMA R9, R20, R20, R9 ;  /* 0x0000001414097223 */ /* 0x000fc80000000009 */
[----:B------:R-:W-:-:S04]  /*0700*/  FFMA R9, R22, R22, R9 ;  /* 0x0000001616097223 */ /* 0x000fc80000000009 */
[----:B------:R-:W-:-:S07]  /*0710*/  FFMA R9, R24, R24, R9 ;  /* 0x0000001818097223 */ /* 0x000fce0000000009 */
.L_x_3:
        /* <DEDUP_REMOVED lines=11> */
[----:B------:R-:W5:Y:S01]  /*07d0*/  LDG.E R18, desc[UR8][R2.64+0xc] ;  /* 0x00000c0802127981 */ /* 0x000f62000c1e1900 */
[----:B------:R-:W-:Y:S01]  /*07e0*/  IADD3 R8, PT, PT, R8, 0x4, RZ ;  /* 0x0000000408087810 */ /* 0x000fe20007ffe0ff */
[----:B--2---:R-:W-:-:S04]  /*07f0*/  FFMA R9, R10, R10, R9 ;  /* 0x0000000a0a097223 */ /* 0x004fc80000000009 */
[----:B---3--:R-:W-:-:S04]  /*0800*/  FFMA R9, R14, R14, R9 ;  /* 0x0000000e0e097223 */ /* 0x008fc80000000009 */
[----:B----4-:R-:W-:-:S04]  /*0810*/  FFMA R9, R16, R16, R9 ;  /* 0x0000001010097223 */ /* 0x010fc80000000009 */
[----:B-----5:R-:W-:-:S07]  /*0820*/  FFMA R9, R18, R18, R9 ;  /* 0x0000001212097223 */ /* 0x020fce0000000009 */
.L_x_4:
[----:B------:R-:W-:Y:S05]  /*0830*/  @!P1 BRA `(.L_x_0) ;  /* 0x00000000002c9947 */ /* 0x000fea0003800000 */
[----:B------:R-:W0:Y:S01]  /*0840*/  LDC.64 R10, c[0x0][0x388] ;  /* 0x0000e200ff0a7b82 */ /* 0x000e220000000a00 */
[----:B------:R-:W-:Y:S01]  /*0850*/  IADD3 R6, PT, PT, R6, UR4, R8 ;  /* 0x0000000406067c10 */ /* 0x000fe2000fffe008 */
[----:B------:R-:W-:-:S03]  /*0860*/  IMAD.MOV R12, RZ, RZ, -R12 ;  /* 0x000000ffff0c7224 */ /* 0x000fc600078e0a0c */
[----:B------:R-:W-:-:S07]  /*0870*/  IADD3 R7, PT, PT, -R5, R6, RZ ;  /* 0x0000000605077210 */ /* 0x000fce0007ffe1ff */
.L_x_5:
[----:B0-----:R-:W-:-:S06]  /*0880*/  IMAD.WIDE R2, R7, 0x4, R10 ;  /* 0x0000000407027825 */ /* 0x001fcc00078e020a */
[----:B------:R-:W2:Y:S01]  /*0890*/  LDG.E R2, desc[UR8][R2.64] ;  /* 0x0000000802027981 */ /* 0x000ea2000c1e1900 */
[----:B------:R-:W-:Y:S01]  /*08a0*/  VIADD R12, R12, 0x1 ;  /* 0x000000010c0c7836 */ /* 0x000fe20000000000 */
[----:B------:R-:W-:-:S04]  /*08b0*/  IADD3 R7, PT, PT, R7, 0x1, RZ ;  /* 0x0000000107077810 */ /* 0x000fc80007ffe0ff */
[----:B------:R-:W-:Y:S01]  /*08c0*/  ISETP.NE.AND P0, PT, R12, RZ, PT ;  /* 0x000000ff0c00720c */ /* 0x000fe20003f05270 */
[----:B--2---:R-:W-:-:S12]  /*08d0*/  FFMA R9, R2, R2, R9 ;  /* 0x0000000202097223 */ /* 0x004fd80000000009 */
[----:B------:R-:W-:Y:S05]  /*08e0*/  @P0 BRA `(.L_x_5) ;  /* 0xfffffffc00e40947 */ /* 0x000fea000383ffff */
.L_x_0:
[----:B------:R-:W-:Y:S01]  /*08f0*/  I2FP.F32.S32 R6, R0 ;  /* 0x0000000000067245 */ /* 0x000fe20000201400 */
[----:B------:R-:W-:Y:S03]  /*0900*/  BSSY.RECONVERGENT B0, `(.L_x_6) ;  /* 0x000000c000007945 */ /* 0x000fe60003800200 */
[----:B------:R-:W0:Y:S08]  /*0910*/  MUFU.RCP R3, R6 ;  /* 0x0000000600037308 */ /* 0x000e300000001000 */
[----:B------:R-:W1:Y:S01]  /*0920*/  FCHK P0, R9, R6 ;  /* 0x0000000609007302 */ /* 0x000e620000000000 */
[----:B0-----:R-:W-:-:S04]  /*0930*/  FFMA R0, -R6, R3, 1 ;  /* 0x3f80000006007423 */ /* 0x001fc80000000103 */
[----:B------:R-:W-:-:S04]  /*0940*/  FFMA R0, R3, R0, R3 ;  /* 0x0000000003007223 */ /* 0x000fc80000000003 */
[----:B------:R-:W-:-:S04]  /*0950*/  FFMA R3, R0, R9, RZ ;  /* 0x0000000900037223 */ /* 0x000fc800000000ff */
[----:B------:R-:W-:-:S04]  /*0960*/  FFMA R2, -R6, R3, R9 ;  /* 0x0000000306027223 */ /* 0x000fc80000000109 */
[----:B------:R-:W-:Y:S01]  /*0970*/  FFMA R0, R0, R2, R3 ;  /* 0x0000000200007223 */ /* 0x000fe20000000003 */
[----:B-1----:R-:W-:Y:S06]  /*0980*/  @!P0 BRA `(.L_x_7) ;  /* 0x00000000000c8947 */ /* 0x002fec0003800000 */
[----:B------:R-:W-:Y:S01]  /*0990*/  IMAD.MOV.U32 R3, RZ, RZ, R9 ;  /* 0x000000ffff037224 */ /* 0x000fe200078e0009 */
[----:B------:R-:W-:-:S07]  /*09a0*/  MOV R2, 0x9c0 ;  /* 0x000009c000027802 */ /* 0x000fce0000000f00 */
[----:B------:R-:W-:Y:S05]  /*09b0*/  CALL.REL.NOINC `($__internal_0_$__cuda_sm3x_div_rn_noftz_f32_slowpath) ;  /* 0x00000000004c7944 */ /* 0x000fea0003c00000 */
.L_x_7:
[----:B------:R-:W-:Y:S05]  /*09c0*/  BSYNC.RECONVERGENT B0 ;  /* 0x0000000000007941 */ /* 0x000fea0003800200 */
.L_x_6:
[----:B------:R-:W0:Y:S01]  /*09d0*/  LDC.64 R2, c[0x0][0x388] ;  /* 0x0000e200ff027b82 */ /* 0x000e220000000a00 */
[----:B------:R-:W1:Y:S07]  /*09e0*/  LDCU UR4, c[0x0][0x398] ;  /* 0x00007300ff0477ac */ /* 0x000e6e0008000800 */
[----:B------:R-:W2:Y:S08]  /*09f0*/  LDC.64 R6, c[0x0][0x390] ;  /* 0x0000e400ff067b82 */ /* 0x000eb00000000a00 */
[----:B------:R-:W3:Y:S01]  /*0a00*/  LDC.64 R8, c[0x0][0x380] ;  /* 0x0000e000ff087b82 */ /* 0x000ee20000000a00 */
[----:B0-----:R-:W-:-:S06]  /*0a10*/  IMAD.WIDE R2, R4, 0x4, R2 ;  /* 0x0000000404027825 */ /* 0x001fcc00078e0202 */
[----:B------:R-:W4:Y:S01]  /*0a20*/  LDG.E R2, desc[UR8][R2.64] ;  /* 0x0000000802027981 */ /* 0x000f22000c1e1900 */
[----:B--2---:R-:W-:-:S06]  /*0a30*/  IMAD.WIDE R6, R5, 0x4, R6 ;  /* 0x0000000405067825 */ /* 0x004fcc00078e0206 */
[----:B------:R-:W2:Y:S01]  /*0a40*/  LDG.E R7, desc[UR8][R6.64] ;  /* 0x0000000806077981 */ /* 0x000ea2000c1e1900 */
[----:B-1----:R-:W-:-:S05]  /*0a50*/  FADD R0, R0, UR4 ;  /* 0x0000000400007e21 */ /* 0x002fca0008000000 */
[----:B------:R-:W-:-:S13]  /*0a60*/  FSETP.GEU.AND P0, PT, |R0|, 1.175494350822287508e-38, PT ;  /* 0x008000000000780b */ /* 0x000fda0003f0e200 */
[----:B------:R-:W-:-:S04]  /*0a70*/  @!P0 FMUL R0, R0, 16777216 ;  /* 0x4b80000000008820 */ /* 0x000fc80000400000 */
[----:B------:R-:W0:Y:S02]  /*0a80*/  MUFU.RSQ R5, R0 ;  /* 0x0000000000057308 */ /* 0x000e240000001400 */
[----:B0-----:R-:W-:-:S04]  /*0a90*/  @!P0 FMUL R5, R5, 4096 ;  /* 0x4580000005058820 */ /* 0x001fc80000400000 */
[----:B----4-:R-:W-:Y:S01]  /*0aa0*/  FMUL R10, R5, R2 ;  /* 0x00000002050a7220 */ /* 0x010fe20000400000 */
[----:B---3--:R-:W-:-:S04]  /*0ab0*/  IMAD.WIDE R4, R4, 0x4, R8 ;  /* 0x0000000404047825 */ /* 0x008fc800078e0208 */
[----:B--2---:R-:W-:-:S05]  /*0ac0*/  FMUL R3, R10, R7 ;  /* 0x000000070a037220 */ /* 0x004fca0000400000 */
[----:B------:R-:W-:Y:S01]  /*0ad0*/  STG.E desc[UR8][R4.64], R3 ;  /* 0x0000000304007986 */ /* 0x000fe2000c101908 */
[----:B------:R-:W-:Y:S05]  /*0ae0*/  EXIT ;  /* 0x000000000000794d */ /* 0x000fea0003800000 */
        .weak           $__internal_0_$__cuda_sm3x_div_rn_noftz_f32_slowpath
        .type           $__internal_0_$__cuda_sm3x_div_rn_noftz_f32_slowpath,@function
        .size           $__internal_0_$__cuda_sm3x_div_rn_noftz_f32_slowpath,(.L_x_20 - $__internal_0_$__cuda_sm3x_div_rn_noftz_f32_slowpath)
$__internal_0_$__cuda_sm3x_div_rn_noftz_f32_slowpath:
[----:B------:R-:W-:Y:S01]  /*0af0*/  SHF.R.U32.HI R7, RZ, 0x17, R6 ;  /* 0x00000017ff077819 */ /* 0x000fe20000011606 */
[----:B------:R-:W-:Y:S01]  /*0b00*/  BSSY.RECONVERGENT B1, `(.L_x_8) ;  /* 0x0000063000017945 */ /* 0x000fe20003800200 */
[----:B------:R-:W-:Y:S02]  /*0b10*/  SHF.R.U32.HI R0, RZ, 0x17, R3 ;  /* 0x00000017ff007819 */ /* 0x000fe40000011603 */
[----:B------:R-:W-:Y:S02]  /*0b20*/  LOP3.LUT R7, R7, 0xff, RZ, 0xc0, !PT ;  /* 0x000000ff07077812 */ /* 0x000fe400078ec0ff */
[----:B------:R-:W-:Y:S02]  /*0b30*/  LOP3.LUT R12, R0, 0xff, RZ, 0xc0, !PT ;  /* 0x000000ff000c7812 */ /* 0x000fe400078ec0ff */
[----:B------:R-:W-:-:S03]  /*0b40*/  IADD3 R9, PT, PT, R7, -0x1, RZ ;  /* 0xffffffff07097810 */ /* 0x000fc60007ffe0ff */
[----:B------:R-:W-:Y:S01]  /*0b50*/  VIADD R10, R12, 0xffffffff ;  /* 0xffffffff0c0a7836 */ /* 0x000fe20000000000 */
[----:B------:R-:W-:-:S04]  /*0b60*/  ISETP.GT.U32.AND P0, PT, R9, 0xfd, PT ;  /* 0x000000fd0900780c */ /* 0x000fc80003f04070 */
[----:B------:R-:W-:-:S13]  /*0b70*/  ISETP.GT.U32.OR P0, PT, R10, 0xfd, P0 ;  /* 0x000000fd0a00780c */ /* 0x000fda0000704470 */
[----:B------:R-:W-:Y:S01]  /*0b80*/  @!P0 MOV R8, RZ ;  /* 0x000000ff00088202 */ /* 0x000fe20000000f00 */
[----:B------:R-:W-:Y:S06]  /*0b90*/  @!P0 BRA `(.L_x_9) ;  /* 0x0000000000608947 */ /* 0x000fec0003800000 */
[----:B------:R-:W-:Y:S01]  /*0ba0*/  FSETP.GTU.FTZ.AND P0, PT, |R3|, +INF , PT ;  /* 0x7f8000000300780b */ /* 0x000fe20003f1c200 */
[----:B------:R-:W-:Y:S01]  /*0bb0*/  IMAD.MOV.U32 R0, RZ, RZ, R6 ;  /* 0x000000ffff007224 */ /* 0x000fe200078e0006 */
[----:B------:R-:W-:-:S04]  /*0bc0*/  FSETP.GTU.FTZ.AND P1, PT, |R6|, +INF , PT ;  /* 0x7f8000000600780b */ /* 0x000fc80003f3c200 */
[----:B------:R-:W-:-:S13]  /*0bd0*/  PLOP3.LUT P0, PT, P0, P1, PT, 0xf8, 0x8f ;  /* 0x00000000008f781c */ /* 0x000fda0000703f70 */
[----:B------:R-:W-:Y:S05]  /*0be0*/  @P0 BRA `(.L_x_10) ;  /* 0x00000004004c0947 */ /* 0x000fea0003800000 */
[----:B------:R-:W-:-:S13]  /*0bf0*/  LOP3.LUT P0, RZ, R6, 0x7fffffff, R3, 0xc8, !PT ;  /* 0x7fffffff06ff7812 */ /* 0x000fda000780c803 */
[----:B------:R-:W-:Y:S05]  /*0c00*/  @!P0 BRA `(.L_x_11) ;  /* 0x00000004003c8947 */ /* 0x000fea0003800000 */
[C---:B------:R-:W-:Y:S02]  /*0c10*/  FSETP.NEU.FTZ.AND P2, PT, |R3|.reuse, +INF , PT ;  /* 0x7f8000000300780b */ /* 0x040fe40003f5d200 */
[----:B------:R-:W-:Y:S02]  /*0c20*/  FSETP.NEU.FTZ.AND P1, PT, |R0|, +INF , PT ;  /* 0x7f8000000000780b */ /* 0x000fe40003f3d200 */
[----:B------:R-:W-:-:S11]  /*0c30*/  FSETP.NEU.FTZ.AND P0, PT, |R3|, +INF , PT ;  /* 0x7f8000000300780b */ /* 0x000fd60003f1d200 */
[----:B------:R-:W-:Y:S05]  /*0c40*/  @!P1 BRA !P2, `(.L_x_11) ;  /* 0x00000004002c9947 */ /* 0x000fea0005000000 */
[----:B------:R-:W-:-:S04]  /*0c50*/  LOP3.LUT P2, RZ, R3, 0x7fffffff, RZ, 0xc0, !PT ;  /* 0x7fffffff03ff7812 */ /* 0x000fc8000784c0ff */
[----:B------:R-:W-:-:S13]  /*0c60*/  PLOP3.LUT P1, PT, P1, P2, PT, 0x2f, 0xf2 ;  /* 0x0000000000f2781c */ /* 0x000fda0000f24577 */
[----:B------:R-:W-:Y:S05]  /*0c70*/  @P1 BRA `(.L_x_12) ;  /* 0x0000000400181947 */ /* 0x000fea0003800000 */
[----:B------:R-:W-:-:S04]  /*0c80*/  LOP3.LUT P1, RZ, R6, 0x7fffffff, RZ, 0xc0, !PT ;  /* 0x7fffffff06ff7812 */ /* 0x000fc8000782c0ff */
[----:B------:R-:W-:-:S13]  /*0c90*/  PLOP3.LUT P0, PT, P0, P1, PT, 0x2f, 0xf2 ;  /* 0x0000000000f2781c */ /* 0x000fda0000702577 */
[----:B------:R-:W-:Y:S05]  /*0ca0*/  @P0 BRA `(.L_x_13) ;  /* 0x0000000400000947 */ /* 0x000fea0003800000 */
[----:B------:R-:W-:Y:S02]  /*0cb0*/  ISETP.GE.AND P0, PT, R10, RZ, PT ;  /* 0x000000ff0a00720c */ /* 0x000fe40003f06270 */
[----:B------:R-:W-:-:S11]  /*0cc0*/  ISETP.GE.AND P1, PT, R9, RZ, PT ;  /* 0x000000ff0900720c */ /* 0x000fd60003f26270 */
[----:B------:R-:W-:Y:S01]  /*0cd0*/  @P0 MOV R8, RZ ;  /* 0x000000ff00080202 */ /* 0x000fe20000000f00 */
[----:B------:R-:W-:Y:S02]  /*0ce0*/  @!P0 IMAD.MOV.U32 R8, RZ, RZ, -0x40 ;  /* 0xffffffc0ff088424 */ /* 0x000fe400078e00ff */
[----:B------:R-:W-:Y:S01]  /*0cf0*/  @!P0 FFMA R3, R3, 1.84467440737095516160e+19, RZ ;  /* 0x5f80000003038823 */ /* 0x000fe200000000ff */
[----:B------:R-:W-:Y:S02]  /*0d00*/  @!P1 FFMA R6, R0, 1.84467440737095516160e+19, RZ ;  /* 0x5f80000000069823 */ /* 0x000fe400000000ff */
[----:B------:R-:W-:-:S07]  /*0d10*/  @!P1 IADD3 R8, PT, PT, R8, 0x40, RZ ;  /* 0x0000004008089810 */ /* 0x000fce0007ffe0ff */
.L_x_9:
[----:B------:R-:W-:Y:S01]  /*0d20*/  LEA R9, R7, 0xc0800000, 0x17 ;  /* 0xc080000007097811 */ /* 0x000fe200078eb8ff */
[----:B------:R-:W-:Y:S04]  /*0d30*/  BSSY.RECONVERGENT B2, `(.L_x_14) ;  /* 0x0000036000027945 */ /* 0x000fe80003800200 */
[----:B------:R-:W-:Y:S01]  /*0d40*/  IMAD.IADD R9, R6, 0x1, -R9 ;  /* 0x0000000106097824 */ /* 0x000fe200078e0a09 */
[----:B------:R-:W-:-:S03]  /*0d50*/  IADD3 R6, PT, PT, R12, -0x7f, RZ ;  /* 0xffffff810c067810 */ /* 0x000fc60007ffe0ff */
[----:B------:R-:W0:Y:S01]  /*0d60*/  MUFU.RCP R10, R9 ;  /* 0x00000009000a7308 */ /* 0x000e220000001000 */
[----:B------:R-:W-:Y:S01]  /*0d70*/  FADD.FTZ R11, -R9, -RZ ;  /* 0x800000ff090b7221 */ /* 0x000fe20000010100 */
[C---:B------:R-:W-:Y:S01]  /*0d80*/  IMAD R0, R6.reuse, -0x800000, R3 ;  /* 0xff80000006007824 */ /* 0x040fe200078e0203 */
[----:B------:R-:W-:-:S05]  /*0d90*/  IADD3 R7, PT, PT, R6, 0x7f, -R7 ;  /* 0x0000007f06077810 */ /* 0x000fca0007ffe807 */
[----:B------:R-:W-:Y:S02]  /*0da0*/  IMAD.IADD R7, R7, 0x1, R8 ;  /* 0x0000000107077824 */ /* 0x000fe400078e0208 */
[----:B0-----:R-:W-:-:S04]  /*0db0*/  FFMA R13, R10, R11, 1 ;  /* 0x3f8000000a0d7423 */ /* 0x001fc8000000000b */
[----:B------:R-:W-:-:S04]  /*0dc0*/  FFMA R12, R10, R13, R10 ;  /* 0x0000000d0a0c7223 */ /* 0x000fc8000000000a */
[----:B------:R-:W-:-:S04]  /*0dd0*/  FFMA R3, R0, R12, RZ ;  /* 0x0000000c00037223 */ /* 0x000fc800000000ff */
[----:B------:R-:W-:-:S04]  /*0de0*/  FFMA R10, R11, R3, R0 ;  /* 0x000000030b0a7223 */ /* 0x000fc80000000000 */
[----:B------:R-:W-:-:S04]  /*0df0*/  FFMA R13, R12, R10, R3 ;  /* 0x0000000a0c0d7223 */ /* 0x000fc80000000003 */
[----:B------:R-:W-:-:S04]  /*0e00*/  FFMA R10, R11, R13, R0 ;  /* 0x0000000d0b0a7223 */ /* 0x000fc80000000000 */
[----:B------:R-:W-:-:S05]  /*0e10*/  FFMA R0, R12, R10, R13 ;  /* 0x0000000a0c007223 */ /* 0x000fca000000000d */
[----:B------:R-:W-:-:S04]  /*0e20*/  SHF.R.U32.HI R3, RZ, 0x17, R0 ;  /* 0x00000017ff037819 */ /* 0x000fc80000011600 */
[----:B------:R-:W-:-:S04]  /*0e30*/  LOP3.LUT R3, R3, 0xff, RZ, 0xc0, !PT ;  /* 0x000000ff03037812 */ /* 0x000fc800078ec0ff */
[----:B------:R-:W-:-:S05]  /*0e40*/  IADD3 R9, PT, PT, R3, R7, RZ ;  /* 0x0000000703097210 */ /* 0x000fca0007ffe0ff */
[----:B------:R-:W-:-:S05]  /*0e50*/  VIADD R3, R9, 0xffffffff ;  /* 0xffffffff09037836 */ /* 0x000fca0000000000 */
[----:B------:R-:W-:-:S13]  /*0e60*/  ISETP.GE.U32.AND P0, PT, R3, 0xfe, PT ;  /* 0x000000fe0300780c */ /* 0x000fda0003f06070 */
[----:B------:R-:W-:Y:S05]  /*0e70*/  @!P0 BRA `(.L_x_15) ;  /* 0x0000000000808947 */ /* 0x000fea0003800000 */
[----:B------:R-:W-:-:S13]  /*0e80*/  ISETP.GT.AND P0, PT, R9, 0xfe, PT ;  /* 0x000000fe0900780c */ /* 0x000fda0003f04270 */
[----:B------:R-:W-:Y:S05]  /*0e90*/  @P0 BRA `(.L_x_16) ;  /* 0x00000000006c0947 */ /* 0x000fea0003800000 */
[----:B------:R-:W-:-:S13]  /*0ea0*/  ISETP.GE.AND P0, PT, R9, 0x1, PT ;  /* 0x000000010900780c */ /* 0x000fda0003f06270 */
[----:B------:R-:W-:Y:S05]  /*0eb0*/  @P0 BRA `(.L_x_17) ;  /* 0x0000000000740947 */ /* 0x000fea0003800000 */
[----:B------:R-:W-:Y:S02]  /*0ec0*/  ISETP.GE.AND P0, PT, R9, -0x18, PT ;  /* 0xffffffe80900780c */ /* 0x000fe40003f06270 */
[----:B------:R-:W-:-:S11]  /*0ed0*/  LOP3.LUT R0, R0, 0x80000000, RZ, 0xc0, !PT ;  /* 0x8000000000007812 */ /* 0x000fd600078ec0ff */
[----:B------:R-:W-:Y:S05]  /*0ee0*/  @!P0 BRA `(.L_x_17) ;  /* 0x0000000000688947 */ /* 0x000fea0003800000 */
[CCC-:B------:R-:W-:Y:S01]  /*0ef0*/  FFMA.RZ R3, R12.reuse, R10.reuse, R13.reuse ;  /* 0x0000000a0c037223 */ /* 0x1c0fe2000000c00d */
[C---:B------:R-:W-:Y:S01]  /*0f00*/  IADD3 R8, PT, PT, R9.reuse, 0x20, RZ ;  /* 0x0000002009087810 */ /* 0x040fe20007ffe0ff */
[CCC-:B------:R-:W-:Y:S01]  /*0f10*/  FFMA.RM R6, R12.reuse, R10.reuse, R13.reuse ;  /* 0x0000000a0c067223 */ /* 0x1c0fe2000000400d */
[----:B------:R-:W-:Y:S02]  /*0f20*/  ISETP.NE.AND P2, PT, R9, RZ, PT ;  /* 0x000000ff0900720c */ /* 0x000fe40003f45270 */
[----:B------:R-:W-:Y:S01]  /*0f30*/  LOP3.LUT R7, R3, 0x7fffff, RZ, 0xc0, !PT ;  /* 0x007fffff03077812 */ /* 0x000fe200078ec0ff */
[----:B------:R-:W-:Y:S01]  /*0f40*/  FFMA.RP R3, R12, R10, R13 ;  /* 0x0000000a0c037223 */ /* 0x000fe2000000800d */
[----:B------:R-:W-:Y:S01]  /*0f50*/  ISETP.NE.AND P1, PT, R9, RZ, PT ;  /* 0x000000ff0900720c */ /* 0x000fe20003f25270 */
[----:B------:R-:W-:Y:S01]  /*0f60*/  IMAD.MOV R9, RZ, RZ, -R9 ;  /* 0x000000ffff097224 */ /* 0x000fe200078e0a09 */
[----:B------:R-:W-:Y:S02]  /*0f70*/  LOP3.LUT R7, R7, 0x800000, RZ, 0xfc, !PT ;  /* 0x0080000007077812 */ /* 0x000fe400078efcff */
[----:B------:R-:W-:-:S02]  /*0f80*/  FSETP.NEU.FTZ.AND P0, PT, R3, R6, PT ;  /* 0x000000060300720b */ /* 0x000fc40003f1d000 */
[----:B------:R-:W-:Y:S02]  /*0f90*/  SHF.L.U32 R8, R7, R8, RZ ;  /* 0x0000000807087219 */ /* 0x000fe400000006ff */
[----:B------:R-:W-:Y:S02]  /*0fa0*/  SEL R6, R9, RZ, P2 ;  /* 0x000000ff09067207 */ /* 0x000fe40001000000 */
[----:B------:R-:W-:Y:S02]  /*0fb0*/  ISETP.NE.AND P1, PT, R8, RZ, P1 ;  /* 0x000000ff0800720c */ /* 0x000fe40000f25270 */
[----:B------:R-:W-:Y:S02]  /*0fc0*/  SHF.R.U32.HI R6, RZ, R6, R7 ;  /* 0x00000006ff067219 */ /* 0x000fe40000011607 */
[----:B------:R-:W-:Y:S02]  /*0fd0*/  PLOP3.LUT P0, PT, P0, P1, PT, 0xf8, 0x8f ;  /* 0x00000000008f781c */ /* 0x000fe40000703f70 */
[----:B------:R-:W-:-:S02]  /*0fe0*/  SHF.R.U32.HI R8, RZ, 0x1, R6 ;  /* 0x00000001ff087819 */ /* 0x000fc40000011606 */
[----:B------:R-:W-:-:S04]  /*0ff0*/  SEL R3, RZ, 0x1, !P0 ;  /* 0x00000001ff037807 */ /* 0x000fc80004000000 */
[----:B------:R-:W-:-:S04]  /*1000*/  LOP3.LUT R3, R3, 0x1, R8, 0xf8, !PT ;  /* 0x0000000103037812 */ /* 0x000fc800078ef808 */
[----:B------:R-:W-:-:S04]  /*1010*/  LOP3.LUT R3, R3, R6, RZ, 0xc0, !PT ;  /* 0x0000000603037212 */ /* 0x000fc800078ec0ff */
[----:B------:R-:W-:-:S04]  /*1020*/  IADD3 R3, PT, PT, R8, R3, RZ ;  /* 0x0000000308037210 */ /* 0x000fc80007ffe0ff */
[----:B------:R-:W-:Y:S01]  /*1030*/  LOP3.LUT R0, R3, R0, RZ, 0xfc, !PT ;  /* 0x0000000003007212 */ /* 0x000fe200078efcff */
[----:B------:R-:W-:Y:S06]  /*1040*/  BRA `(.L_x_17) ;  /* 0x0000000000107947 */ /* 0x000fec0003800000 */
.L_x_16:
[----:B------:R-:W-:-:S04]  /*1050*/  LOP3.LUT R0, R0, 0x80000000, RZ, 0xc0, !PT ;  /* 0x8000000000007812 */ /* 0x000fc800078ec0ff */
[----:B------:R-:W-:Y:S01]  /*1060*/  LOP3.LUT R0, R0, 0x7f800000, RZ, 0xfc, !PT ;  /* 0x7f80000000007812 */ /* 0x000fe200078efcff */
[----:B------:R-:W-:Y:S06]  /*1070*/  BRA `(.L_x_17) ;  /* 0x0000000000047947 */ /* 0x000fec0003800000 */
.L_x_15:
[----:B------:R-:W-:-:S07]  /*1080*/  IMAD R0, R7, 0x800000, R0 ;  /* 0x0080000007007824 */ /* 0x000fce00078e0200 */
.L_x_17:
[----:B------:R-:W-:Y:S05]  /*1090*/  BSYNC.RECONVERGENT B2 ;  /* 0x0000000000027941 */ /* 0x000fea0003800200 */
.L_x_14:
[----:B------:R-:W-:Y:S05]  /*10a0*/  BRA `(.L_x_18) ;  /* 0x0000000000207947 */ /* 0x000fea0003800000 */
.L_x_13:
[----:B------:R-:W-:-:S04]  /*10b0*/  LOP3.LUT R0, R6, 0x80000000, R3, 0x48, !PT ;  /* 0x8000000006007812 */ /* 0x000fc800078e4803 */
[----:B------:R-:W-:Y:S01]  /*10c0*/  LOP3.LUT R0, R0, 0x7f800000, RZ, 0xfc, !PT ;  /* 0x7f80000000007812 */ /* 0x000fe200078efcff */
[----:B------:R-:W-:Y:S06]  /*10d0*/  BRA `(.L_x_18) ;  /* 0x0000000000147947 */ /* 0x000fec0003800000 */
.L_x_12:
[----:B------:R-:W-:Y:S01]  /*10e0*/  LOP3.LUT R0, R6, 0x80000000, R3, 0x48, !PT ;  /* 0x8000000006007812 */ /* 0x000fe200078e4803 */
[----:B------:R-:W-:Y:S06]  /*10f0*/  BRA `(.L_x_18) ;  /* 0x00000000000c7947 */ /* 0x000fec0003800000 */
.L_x_11:
[----:B------:R-:W0:Y:S01]  /*1100*/  MUFU.RSQ R0, -QNAN ;  /* 0xffc0000000007908 */ /* 0x000e220000001400 */
[----:B------:R-:W-:Y:S05]  /*1110*/  BRA `(.L_x_18) ;  /* 0x0000000000047947 */ /* 0x000fea0003800000 */
.L_x_10:
[----:B------:R-:W-:-:S07]  /*1120*/  FADD.FTZ R0, R3, R0 ;  /* 0x0000000003007221 */ /* 0x000fce0000010000 */
.L_x_18:
[----:B------:R-:W-:Y:S05]  /*1130*/  BSYNC.RECONVERGENT B1 ;  /* 0x0000000000017941 */ /* 0x000fea0003800200 */
.L_x_8:
[----:B------:R-:W-:-:S04]  /*1140*/  HFMA2 R3, -RZ, RZ, 0, 0 ;  /* 0x00000000ff037431 */ /* 0x000fc800000001ff */
[----:B0-----:R-:W-:Y:S05]  /*1150*/  RET.REL.NODEC R2 `(simple_rms_norm_kernel) ;  /* 0xffffffec02a87950 */ /* 0x001fea0003c3ffff */
.L_x_19:
[----:B------:R-:W-:-:S00]  /*1160*/  BRA `(.L_x_19) ;  /* 0xfffffffc00fc7947 */ /* 0x000fc0000383ffff */
[----:B------:R-:W-:-:S00]  /*1170*/  NOP ;  /* 0x0000000000007918 */ /* 0x000fc00000000000 */
        /* <DEDUP_REMOVED lines=8> */
.L_x_20:


//--------------------- .nv.shared.reserved.0     --------------------------
	.section	.nv.shared.reserved.0,"aw",@nobits
	.weak		__nv_reservedSMEM_offset_0_alias
	.size		__nv_reservedSMEM_offset_0_alias, 0, 64
	.other		__nv_reservedSMEM_offset_0_alias,@"STO_CUDA_RESERVED_SHARED STV_DEFAULT"
__nv_reservedSMEM_offset_0_alias:
	.zero		0
	.zero		64


//--------------------- .nv.constant0.simple_rms_norm_kernel --------------------------
	.section	.nv.constant0.simple_rms_norm_kernel,"a",@progbits
	.sectionflags	@""
	.align	4
.nv.constant0.simple_rms_norm_kernel:
	.zero		932


//--------------------- SYMBOLS --------------------------

	.type		.nv.reservedSmem.offset0,@object
	.size		.nv.reservedSmem.offset0,0x4
